	.headerflags	@"EF_CUDA_TEXMODE_UNIFIED EF_CUDA_64BIT_ADDRESS EF_CUDA_ACCELERATORS EF_CUDA_SM90 EF_CUDA_VIRTUAL_SM(EF_CUDA_SM90)"
	.elftype	@"ET_EXEC"


//--------------------- .nv.info                  --------------------------
	.section	.nv.info,"",@"SHT_CUDA_INFO"
	.align	4


	//----- nvinfo : EIATTR_REGCOUNT
	.align		4
        /*0000*/ 	.byte	0x04, 0x2f
        /*0002*/ 	.short	(.L_2 - .L_1)
	.align		4
.L_1:
        /*0004*/ 	.word	index@(kda_gate_fwd_kernel)
        /*0008*/ 	.word	0x0000001c


	//----- nvinfo : EIATTR_FRAME_SIZE
	.align		4
.L_2:
        /*000c*/ 	.byte	0x04, 0x11
        /*000e*/ 	.short	(.L_4 - .L_3)
	.align		4
.L_3:
        /*0010*/ 	.word	index@(kda_gate_fwd_kernel)
        /*0014*/ 	.word	0x00000000


	//----- nvinfo : EIATTR_MIN_STACK_SIZE
	.align		4
.L_4:
        /*0018*/ 	.byte	0x04, 0x12
        /*001a*/ 	.short	(.L_6 - .L_5)
	.align		4
.L_5:
        /*001c*/ 	.word	index@(kda_gate_fwd_kernel)
        /*0020*/ 	.word	0x00000000
.L_6:


//--------------------- .nv.info.kda_gate_fwd_kernel --------------------------
	.section	.nv.info.kda_gate_fwd_kernel,"",@"SHT_CUDA_INFO"
	.sectionflags	@""
	.align	4


	//----- nvinfo : EIATTR_CUDA_API_VERSION
	.align		4
        /*0000*/ 	.byte	0x04, 0x37
        /*0002*/ 	.short	(.L_8 - .L_7)
.L_7:
        /*0004*/ 	.word	0x00000080


	//----- nvinfo : EIATTR_KPARAM_INFO
	.align		4
.L_8:
        /*0008*/ 	.byte	0x04, 0x17
        /*000a*/ 	.short	(.L_10 - .L_9)
.L_9:
        /*000c*/ 	.word	0x00000000
        /*0010*/ 	.short	0x0006
        /*0012*/ 	.short	0x0028
        /*0014*/ 	.byte	0x00, 0xf4, 0x21, 0x00


	//----- nvinfo : EIATTR_KPARAM_INFO
	.align		4
.L_10:
        /*0018*/ 	.byte	0x04, 0x17
        /*001a*/ 	.short	(.L_12 - .L_11)
.L_11:
        /*001c*/ 	.word	0x00000000
        /*0020*/ 	.short	0x0005
        /*0022*/ 	.short	0x0020
        /*0024*/ 	.byte	0x00, 0xf4, 0x21, 0x00


	//----- nvinfo : EIATTR_KPARAM_INFO
	.align		4
.L_12:
        /*0028*/ 	.byte	0x04, 0x17
        /*002a*/ 	.short	(.L_14 - .L_13)
.L_13:
        /*002c*/ 	.word	0x00000000
        /*0030*/ 	.short	0x0004
        /*0032*/ 	.short	0x001c
        /*0034*/ 	.byte	0x00, 0xf0, 0x11, 0x00


	//----- nvinfo : EIATTR_KPARAM_INFO
	.align		4
.L_14:
        /*0038*/ 	.byte	0x04, 0x17
        /*003a*/ 	.short	(.L_16 - .L_15)
.L_15:
        /*003c*/ 	.word	0x00000000
        /*0040*/ 	.short	0x0003
        /*0042*/ 	.short	0x0018
        /*0044*/ 	.byte	0x00, 0xf0, 0x11, 0x00


	//----- nvinfo : EIATTR_KPARAM_INFO
	.align		4
.L_16:
        /*0048*/ 	.byte	0x04, 0x17
        /*004a*/ 	.short	(.L_18 - .L_17)
.L_17:
        /*004c*/ 	.word	0x00000000
        /*0050*/ 	.short	0x0002
        /*0052*/ 	.short	0x0010
        /*0054*/ 	.byte	0x00, 0xf4, 0x21, 0x00


	//----- nvinfo : EIATTR_KPARAM_INFO
	.align		4
.L_18:
        /*0058*/ 	.byte	0x04, 0x17
        /*005a*/ 	.short	(.L_20 - .L_19)
.L_19:
        /*005c*/ 	.word	0x00000000
        /*0060*/ 	.short	0x0001
        /*0062*/ 	.short	0x0008
        /*0064*/ 	.byte	0x00, 0xf4, 0x21, 0x00


	//----- nvinfo : EIATTR_KPARAM_INFO
	.align		4
.L_20:
        /*0068*/ 	.byte	0x04, 0x17
        /*006a*/ 	.short	(.L_22 - .L_21)
.L_21:
        /*006c*/ 	.word	0x00000000
        /*0070*/ 	.short	0x0000
        /*0072*/ 	.short	0x0000
        /*0074*/ 	.byte	0x00, 0xf4, 0x21, 0x00


	//----- nvinfo : EIATTR_SPARSE_MMA_MASK
	.align		4
.L_22:
        /*0078*/ 	.byte	0x03, 0x50
        /*007a*/ 	.short	0x0000


	//----- nvinfo : EIATTR_MAXREG_COUNT
	.align		4
        /*007c*/ 	.byte	0x03, 0x1b
        /*007e*/ 	.short	0x0080


	//----- nvinfo : EIATTR_EXIT_INSTR_OFFSETS
	.align		4
        /*0080*/ 	.byte	0x04, 0x1c
        /*0082*/ 	.short	(.L_24 - .L_23)


	//   ....[0]....
.L_23:
        /*0084*/ 	.word	0x00000af0


	//   ....[1]....
        /*0088*/ 	.word	0x00000b10


	//----- nvinfo : EIATTR_REQNTID
	.align		4
.L_24:
        /*008c*/ 	.byte	0x04, 0x10
        /*008e*/ 	.short	(.L_26 - .L_25)
.L_25:
        /*0090*/ 	.word	0x00000200
        /*0094*/ 	.word	0x00000001
        /*0098*/ 	.word	0x00000001


	//----- nvinfo : EIATTR_CBANK_PARAM_SIZE
	.align		4
.L_26:
        /*009c*/ 	.byte	0x03, 0x19
        /*009e*/ 	.short	0x0030


	//----- nvinfo : EIATTR_PARAM_CBANK
	.align		4
        /*00a0*/ 	.byte	0x04, 0x0a
        /*00a2*/ 	.short	(.L_28 - .L_27)
	.align		4
.L_27:
        /*00a4*/ 	.word	index@(.nv.constant0.kda_gate_fwd_kernel)
        /*00a8*/ 	.short	0x0210
        /*00aa*/ 	.short	0x0030


	//----- nvinfo : EIATTR_SW_WAR
	.align		4
.L_28:
        /*00ac*/ 	.byte	0x04, 0x36
        /*00ae*/ 	.short	(.L_30 - .L_29)
.L_29:
        /*00b0*/ 	.word	0x00000008
.L_30:


//--------------------- .nv.callgraph             --------------------------
	.section	.nv.callgraph,"",@"SHT_CUDA_CALLGRAPH"
	.align	4
	.sectionentsize	8
	.align		4
        /*0000*/ 	.word	0x00000000
	.align		4
        /*0004*/ 	.word	0xffffffff
	.align		4
        /*0008*/ 	.word	0x00000000
	.align		4
        /*000c*/ 	.word	0xfffffffe
	.align		4
        /*0010*/ 	.word	0x00000000
	.align		4
        /*0014*/ 	.word	0xfffffffd
	.align		4
        /*0018*/ 	.word	0x00000000
	.align		4
        /*001c*/ 	.word	0xfffffffc


//--------------------- .nv.constant4             --------------------------
	.section	.nv.constant4,"a",@progbits
	.align	8
	.align		8
.nv.constant4:
        /*0000*/ 	.dword	_$_str


//--------------------- .text.kda_gate_fwd_kernel --------------------------
	.section	.text.kda_gate_fwd_kernel,"ax",@progbits
	.align	128
        .global         kda_gate_fwd_kernel
        .type           kda_gate_fwd_kernel,@function
        .size           kda_gate_fwd_kernel,(.L_x_1 - kda_gate_fwd_kernel)
        .other          kda_gate_fwd_kernel,@"STO_CUDA_ENTRY STV_DEFAULT"
kda_gate_fwd_kernel:
.text.kda_gate_fwd_kernel:
[----:B------:R-:W0:Y:S01]  /*0000*/  LDC R1, c[0x0][0x28] ;  /* 0x00000a00ff017b82 */ /* 0x000e220000000800 */
[----:B------:R-:W1:Y:S07]  /*0010*/  S2R R4, SR_TID.X ;  /* 0x0000000000047919 */ /* 0x000e6e0000002100 */
[----:B------:R-:W2:Y:S01]  /*0020*/  S2UR UR5, SR_CTAID.Y ;  /* 0x00000000000579c3 */ /* 0x000ea20000002600 */
[----:B------:R-:W-:Y:S01]  /*0030*/  ULDC.64 UR8, c[0x0][0x228] ;  /* 0x00008a0000087ab9 */ /* 0x000fe20000000a00 */
[----:B------:R-:W-:Y:S01]  /*0040*/  HFMA2.MMA R5, -RZ, RZ, 0, 0 ;  /* 0x00000000ff057435 */ /* 0x000fe200000001ff */
[----:B------:R-:W3:Y:S01]  /*0050*/  S2R R0, SR_CTAID.X ;  /* 0x0000000000007919 */ /* 0x000ee20000002500 */
[----:B------:R-:W-:-:S02]  /*0060*/  UIMAD UR4, UR9, 0xc, URZ ;  /* 0x0000000c090478a4 */ /* 0x000fc4000f8e023f */
[----:B------:R-:W-:Y:S02]  /*0070*/  USHF.R.S32.HI UR6, URZ, 0x1f, UR8 ;  /* 0x0000001f3f067899 */ /* 0x000fe40008011408 */
[----:B------:R-:W-:Y:S01]  /*0080*/  USHF.R.S32.HI UR7, URZ, 0x1f, UR4 ;  /* 0x0000001f3f077899 */ /* 0x000fe20008011404 */
[----:B-1----:R-:W-:Y:S02]  /*0090*/  SHF.R.U32.HI R3, RZ, 0x2, R4 ;  /* 0x00000002ff037819 */ /* 0x002fe40000011604 */
[----:B------:R-:W-:Y:S02]  /*00a0*/  SHF.L.U32 R4, R4, 0x2, RZ ;  /* 0x0000000204047819 */ /* 0x000fe400000006ff */
[----:B---3--:R-:W-:Y:S02]  /*00b0*/  SHF.L.U32 R0, R0, 0x7, RZ ;  /* 0x0000000700007819 */ /* 0x008fe400000006ff */
[----:B------:R-:W-:Y:S02]  /*00c0*/  SGXT.U32 R3, R3, 0x7 ;  /* 0x000000070303781a */ /* 0x000fe40000000000 */
[----:B------:R-:W-:-:S02]  /*00d0*/  SHF.R.S32.HI R2, RZ, 0x1f, R0 ;  /* 0x0000001fff027819 */ /* 0x000fc40000011400 */
[----:B------:R-:W-:Y:S02]  /*00e0*/  LOP3.LUT R7, R3, R0, RZ, 0xfc, !PT ;  /* 0x0000000003077212 */ /* 0x000fe400078efcff */
[----:B------:R-:W-:Y:S01]  /*00f0*/  LOP3.LUT R4, R4, 0xc, RZ, 0xc0, !PT ;  /* 0x0000000c04047812 */ /* 0x000fe200078ec0ff */
[----:B------:R-:W-:Y:S01]  /*0100*/  IMAD R6, R2, UR4, RZ ;  /* 0x0000000402067c24 */ /* 0x000fe2000f8e02ff */
[----:B------:R-:W-:Y:S01]  /*0110*/  ISETP.GE.U32.AND P0, PT, R7, UR8, PT ;  /* 0x0000000807007c0c */ /* 0x000fe2000bf06070 */
[----:B--2---:R-:W-:-:S03]  /*0120*/  UIMAD UR8, UR5, 0x30, URZ ;  /* 0x00000030050878a4 */ /* 0x004fc6000f8e023f */
[----:B------:R-:W-:Y:S01]  /*0130*/  ISETP.GE.AND.EX P0, PT, R2, UR6, PT, P0 ;  /* 0x0000000602007c0c */ /* 0x000fe2000bf06300 */
[C---:B------:R-:W-:Y:S01]  /*0140*/  IMAD.WIDE.U32 R2, R7.reuse, UR4, R4 ;  /* 0x0000000407027c25 */ /* 0x040fe2000f8e0004 */
[----:B------:R-:W-:Y:S02]  /*0150*/  UIMAD UR4, UR5, 0xc, URZ ;  /* 0x0000000c050478a4 */ /* 0x000fe4000f8e023f */
[----:B------:R-:W-:Y:S01]  /*0160*/  ISETP.GT.AND P0, PT, R0, -0x1, !P0 ;  /* 0xffffffff0000780c */ /* 0x000fe20004704270 */
[----:B------:R-:W-:Y:S01]  /*0170*/  IMAD R7, R7, UR7, R6 ;  /* 0x0000000707077c24 */ /* 0x000fe2000f8e0206 */
[----:B------:R-:W-:Y:S01]  /*0180*/  ULDC.64 UR6, c[0x0][0x210] ;  /* 0x0000840000067ab9 */ /* 0x000fe20000000a00 */
[----:B------:R-:W-:Y:S01]  /*0190*/  SHF.L.U32 R8, R2, 0x2, RZ ;  /* 0x0000000202087819 */ /* 0x000fe200000006ff */
[----:B------:R-:W-:Y:S01]  /*01a0*/  UIADD3 UR6, UP0, UR8, UR6, URZ ;  /* 0x0000000608067290 */ /* 0x000fe2000ff1e03f */
[----:B------:R-:W-:Y:S02]  /*01b0*/  ISETP.NE.U32.AND P0, PT, R4, 0xc, P0 ;  /* 0x0000000c0400780c */ /* 0x000fe40000705070 */
[----:B------:R-:W-:Y:S01]  /*01c0*/  IADD3 R3, R3, R7, RZ ;  /* 0x0000000703037210 */ /* 0x000fe20007ffe0ff */
[----:B------:R-:W-:Y:S01]  /*01d0*/  ULEA.HI.X UR7, UR4, UR7, URZ, 0x2, UP0 ;  /* 0x0000000704077291 */ /* 0x000fe200080f143f */
[----:B------:R-:W-:-:S02]  /*01e0*/  MOV R4, RZ ;  /* 0x000000ff00047202 */ /* 0x000fc40000000f00 */
[----:B------:R-:W-:Y:S02]  /*01f0*/  CS2R R6, SRZ ;  /* 0x0000000000067805 */ /* 0x000fe4000001ff00 */
[----:B------:R-:W-:Y:S01]  /*0200*/  SHF.L.U64.HI R3, R2, 0x2, R3 ;  /* 0x0000000202037819 */ /* 0x000fe20000010203 */
[----:B------:R-:W-:Y:S01]  /*0210*/  ULDC.64 UR8, c[0x0][0x208] ;  /* 0x0000820000087ab9 */ /* 0x000fe20000000a00 */
[----:B------:R-:W-:-:S04]  /*0220*/  IADD3 R12, P1, R8, UR6, RZ ;  /* 0x00000006080c7c10 */ /* 0x000fc8000ff3e0ff */
[----:B------:R-:W-:Y:S01]  /*0230*/  IADD3.X R13, R3, UR7, RZ, P1, !PT ;  /* 0x00000007030d7c10 */ /* 0x000fe20008ffe4ff */
[----:B------:R-:W-:-:S04]  /*0240*/  ULDC.64 UR6, c[0x0][0x218] ;  /* 0x0000860000067ab9 */ /* 0x000fc80000000a00 */
[----:B------:R-:W2:Y:S01]  /*0250*/  @P0 LDG.E.128 R4, desc[UR8][R12.64] ;  /* 0x000000080c040981 */ /* 0x000ea2000c1e1d00 */
[----:B------:R-:W-:-:S04]  /*0260*/  ULEA UR6, UP0, UR5, UR6, 0x2 ;  /* 0x0000000605067291 */ /* 0x000fc8000f80103f */
[----:B------:R-:W-:Y:S02]  /*0270*/  ULEA.HI.X UR5, UR5, UR7, URZ, 0x2, UP0 ;  /* 0x0000000705057291 */ /* 0x000fe400080f143f */
[----:B------:R-:W-:Y:S01]  /*0280*/  MOV R10, UR6 ;  /* 0x00000006000a7c02 */ /* 0x000fe20008000f00 */
[----:B------:R-:W-:Y:S01]  /*0290*/  HFMA2.MMA R21, -RZ, RZ, 1.5048828125, 33.21875 ;  /* 0x3e055027ff157435 */ /* 0x000fe200000001ff */
[----:B------:R-:W-:Y:S02]  /*02a0*/  ULDC.64 UR6, c[0x0][0x220] ;  /* 0x0000880000067ab9 */ /* 0x000fe40000000a00 */
[----:B------:R-:W-:-:S05]  /*02b0*/  MOV R11, UR5 ;  /* 0x00000005000b7c02 */ /* 0x000fca0008000f00 */
[----:B------:R1:W3:Y:S01]  /*02c0*/  LDG.E R14, desc[UR8][R10.64] ;  /* 0x000000080a0e7981 */ /* 0x0002e2000c1e1900 */
[----:B------:R-:W-:-:S04]  /*02d0*/  ULEA UR5, UP0, UR4, UR6, 0x2 ;  /* 0x0000000604057291 */ /* 0x000fc8000f80103f */
[----:B------:R-:W-:Y:S01]  /*02e0*/  ULEA.HI.X UR4, UR4, UR7, URZ, 0x2, UP0 ;  /* 0x0000000704047291 */ /* 0x000fe200080f143f */
[----:B--2---:R-:W-:Y:S01]  /*02f0*/  FMUL R0, R6, 1.4426950216293334961 ;  /* 0x3fb8aa3b06007820 */ /* 0x004fe20000400000 */
[----:B------:R-:W-:Y:S01]  /*0300*/  FMUL R15, R7, 1.4426950216293334961 ;  /* 0x3fb8aa3b070f7820 */ /* 0x000fe20000400000 */
[----:B------:R-:W-:Y:S01]  /*0310*/  FMUL R2, R4, 1.4426950216293334961 ;  /* 0x3fb8aa3b04027820 */ /* 0x000fe20000400000 */
[----:B------:R-:W-:Y:S01]  /*0320*/  FMUL R12, R5, 1.4426950216293334961 ;  /* 0x3fb8aa3b050c7820 */ /* 0x000fe20000400000 */
[----:B------:R-:W-:Y:S02]  /*0330*/  FSETP.GT.AND P5, PT, R7, 20, PT ;  /* 0x41a000000700780b */ /* 0x000fe40003fa4000 */
[----:B------:R-:W-:Y:S02]  /*0340*/  FSETP.GEU.AND P3, PT, R0, -126, PT ;  /* 0xc2fc00000000780b */ /* 0x000fe40003f6e000 */
[----:B------:R-:W-:Y:S02]  /*0350*/  FSETP.GEU.AND P4, PT, R15, -126, PT ;  /* 0xc2fc00000f00780b */ /* 0x000fe40003f8e000 */
[----:B------:R-:W-:-:S02]  /*0360*/  FSETP.GEU.AND P1, PT, R2, -126, PT ;  /* 0xc2fc00000200780b */ /* 0x000fc40003f2e000 */
[----:B------:R-:W-:-:S07]  /*0370*/  FSETP.GEU.AND P2, PT, R12, -126, PT ;  /* 0xc2fc00000c00780b */ /* 0x000fce0003f4e000 */
[----:B------:R-:W-:Y:S02]  /*0380*/  @!P3 FMUL R0, R0, 0.5 ;  /* 0x3f0000000000b820 */ /* 0x000fe40000400000 */
[----:B------:R-:W-:Y:S02]  /*0390*/  @!P4 FMUL R15, R15, 0.5 ;  /* 0x3f0000000f0fc820 */ /* 0x000fe40000400000 */
[----:B------:R-:W2:Y:S01]  /*03a0*/  MUFU.EX2 R9, R0 ;  /* 0x0000000000097308 */ /* 0x000ea20000000800 */
[----:B------:R-:W-:Y:S01]  /*03b0*/  @!P1 FMUL R2, R2, 0.5 ;  /* 0x3f00000002029820 */ /* 0x000fe20000400000 */
[----:B------:R-:W-:-:S06]  /*03c0*/  @!P2 FMUL R12, R12, 0.5 ;  /* 0x3f0000000c0ca820 */ /* 0x000fcc0000400000 */
[----:B-1----:R-:W1:Y:S08]  /*03d0*/  MUFU.EX2 R10, R15 ;  /* 0x0000000f000a7308 */ /* 0x002e700000000800 */
[----:B------:R-:W4:Y:S01]  /*03e0*/  MUFU.EX2 R2, R2 ;  /* 0x0000000200027308 */ /* 0x000f220000000800 */
[----:B--2---:R-:W-:Y:S01]  /*03f0*/  @!P3 FMUL R9, R9, R9 ;  /* 0x000000090909b220 */ /* 0x004fe20000400000 */
[----:B------:R-:W-:-:S03]  /*0400*/  FSETP.GT.AND P3, PT, R6, 20, PT ;  /* 0x41a000000600780b */ /* 0x000fc60003f64000 */
[----:B------:R-:W-:-:S03]  /*0410*/  FADD R9, R9, 1 ;  /* 0x3f80000009097421 */ /* 0x000fc60000000000 */
[----:B------:R-:W2:Y:S01]  /*0420*/  MUFU.EX2 R13, R12 ;  /* 0x0000000c000d7308 */ /* 0x000ea20000000800 */
[----:B-1----:R-:W-:Y:S01]  /*0430*/  @!P4 FMUL R10, R10, R10 ;  /* 0x0000000a0a0ac220 */ /* 0x002fe20000400000 */
[C---:B------:R-:W-:Y:S02]  /*0440*/  IADD3 R0, R9.reuse, -0x3f2aaaab, RZ ;  /* 0xc0d5555509007810 */ /* 0x040fe40007ffe0ff */
[----:B------:R-:W-:Y:S01]  /*0450*/  ISETP.GE.U32.AND P4, PT, R9, 0x7f800000, PT ;  /* 0x7f8000000900780c */ /* 0x000fe20003f86070 */
[----:B------:R-:W-:Y:S01]  /*0460*/  FADD R10, R10, 1 ;  /* 0x3f8000000a0a7421 */ /* 0x000fe20000000000 */
[----:B------:R-:W-:Y:S01]  /*0470*/  LOP3.LUT R0, R0, 0xff800000, RZ, 0xc0, !PT ;  /* 0xff80000000007812 */ /* 0x000fe200078ec0ff */
[----:B----4-:R-:W-:-:S03]  /*0480*/  @!P1 FMUL R2, R2, R2 ;  /* 0x0000000202029220 */ /* 0x010fc60000400000 */
[----:B------:R-:W-:Y:S02]  /*0490*/  IADD3 R17, R10, -0x3f2aaaab, RZ ;  /* 0xc0d555550a117810 */ /* 0x000fe40007ffe0ff */
[-C--:B------:R-:W-:Y:S01]  /*04a0*/  IADD3 R19, R9, -R0.reuse, RZ ;  /* 0x8000000009137210 */ /* 0x080fe20007ffe0ff */
[----:B------:R-:W-:Y:S01]  /*04b0*/  FADD R11, R2, 1 ;  /* 0x3f800000020b7421 */ /* 0x000fe20000000000 */
[----:B------:R-:W-:Y:S02]  /*04c0*/  LOP3.LUT R17, R17, 0xff800000, RZ, 0xc0, !PT ;  /* 0xff80000011117812 */ /* 0x000fe400078ec0ff */
[----:B------:R-:W-:Y:S01]  /*04d0*/  I2FP.F32.S32 R0, R0 ;  /* 0x0000000000007245 */ /* 0x000fe20000201400 */
[----:B--2---:R-:W-:Y:S01]  /*04e0*/  @!P2 FMUL R13, R13, R13 ;  /* 0x0000000d0d0da220 */ /* 0x004fe20000400000 */
[C---:B------:R-:W-:Y:S01]  /*04f0*/  IADD3 R15, R10.reuse, -R17, RZ ;  /* 0x800000110a0f7210 */ /* 0x040fe20007ffe0ff */
[----:B------:R-:W-:Y:S01]  /*0500*/  FADD R19, R19, -1 ;  /* 0xbf80000013137421 */ /* 0x000fe20000000000 */
[----:B------:R-:W-:Y:S01]  /*0510*/  ISETP.GE.U32.AND P2, PT, R10, 0x7f800000, PT ;  /* 0x7f8000000a00780c */ /* 0x000fe20003f46070 */
[----:B------:R-:W-:Y:S01]  /*0520*/  FADD R12, R13, 1 ;  /* 0x3f8000000d0c7421 */ /* 0x000fe20000000000 */
[----:B---3--:R-:W-:Y:S01]  /*0530*/  FMUL R13, R14, 1.4426950216293334961 ;  /* 0x3fb8aa3b0e0d7820 */ /* 0x008fe20000400000 */
[----:B------:R-:W-:Y:S01]  /*0540*/  FADD R2, R15, -1 ;  /* 0xbf8000000f027421 */ /* 0x000fe20000000000 */
[----:B------:R-:W-:Y:S01]  /*0550*/  IADD3 R14, R11, -0x3f2aaaab, RZ ;  /* 0xc0d555550b0e7810 */ /* 0x000fe20007ffe0ff */
[CC--:B------:R-:W-:Y:S01]  /*0560*/  FFMA.FTZ R16, R19.reuse, -R21.reuse, 0.14084610342979431152 ;  /* 0x3e1039f613107423 */ /* 0x0c0fe20000010815 */
[----:B------:R-:W-:Y:S01]  /*0570*/  IADD3 R15, R12, -0x3f2aaaab, RZ ;  /* 0xc0d555550c0f7810 */ /* 0x000fe20007ffe0ff */
[----:B------:R-:W-:Y:S01]  /*0580*/  FFMA.FTZ R23, R2, -R21, 0.14084610342979431152 ;  /* 0x3e1039f602177423 */ /* 0x000fe20000010815 */
[----:B------:R-:W-:Y:S01]  /*0590*/  LOP3.LUT R14, R14, 0xff800000, RZ, 0xc0, !PT ;  /* 0xff8000000e0e7812 */ /* 0x000fe200078ec0ff */
[----:B------:R-:W-:Y:S01]  /*05a0*/  FFMA.FTZ R16, R19, R16, -0.12148627638816833496 ;  /* 0xbdf8cdcc13107423 */ /* 0x000fe20000010010 */
[----:B------:R-:W-:Y:S01]  /*05b0*/  LOP3.LUT R15, R15, 0xff800000, RZ, 0xc0, !PT ;  /* 0xff8000000f0f7812 */ /* 0x000fe200078ec0ff */
[----:B------:R-:W-:Y:S01]  /*05c0*/  FFMA.FTZ R23, R2, R23, -0.12148627638816833496 ;  /* 0xbdf8cdcc02177423 */ /* 0x000fe20000010017 */
[----:B------:R-:W-:Y:S01]  /*05d0*/  IADD3 R18, R11, -R14, RZ ;  /* 0x8000000e0b127210 */ /* 0x000fe20007ffe0ff */
[----:B------:R-:W-:Y:S01]  /*05e0*/  FFMA.FTZ R20, R19, R16, 0.13980610668659210205 ;  /* 0x3e0f295513147423 */ /* 0x000fe20000010010 */
[----:B------:R-:W-:Y:S01]  /*05f0*/  IADD3 R16, R12, -R15, RZ ;  /* 0x8000000f0c107210 */ /* 0x000fe20007ffe0ff */
[----:B------:R-:W-:Y:S01]  /*0600*/  FFMA.FTZ R23, R2, R23, 0.13980610668659210205 ;  /* 0x3e0f295502177423 */ /* 0x000fe20000010017 */
[----:B------:R-:W-:Y:S01]  /*0610*/  FSETP.GEU.AND P1, PT, R13, -126, PT ;  /* 0xc2fc00000d00780b */ /* 0x000fe20003f2e000 */
[----:B------:R-:W-:Y:S01]  /*0620*/  FADD R18, R18, -1 ;  /* 0xbf80000012127421 */ /* 0x000fe20000000000 */
[C---:B------:R-:W-:Y:S01]  /*0630*/  FFMA.FTZ R20, R19.reuse, R20, -0.16684235632419586182 ;  /* 0xbe2ad8b913147423 */ /* 0x040fe20000010014 */
[----:B------:R-:W-:Y:S01]  /*0640*/  FFMA.FTZ R23, R2, R23, -0.16684235632419586182 ;  /* 0xbe2ad8b902177423 */ /* 0x000fe20000010017 */
[----:B------:R-:W-:Y:S01]  /*0650*/  FADD R16, R16, -1 ;  /* 0xbf80000010107421 */ /* 0x000fe20000000000 */
[----:B------:R-:W-:Y:S01]  /*0660*/  FFMA.FTZ R0, R0, 1.1920928955078125e-07, RZ ;  /* 0x3400000000007823 */ /* 0x000fe200000100ff */
[C---:B------:R-:W-:Y:S01]  /*0670*/  FFMA.FTZ R20, R19.reuse, R20, 0.20012299716472625732 ;  /* 0x3e4ced0b13147423 */ /* 0x040fe20000010014 */
[----:B------:R-:W-:Y:S01]  /*0680*/  FFMA.FTZ R25, R2, R23, 0.20012299716472625732 ;  /* 0x3e4ced0b02197423 */ /* 0x000fe20000010017 */
[-C--:B------:R-:W-:Y:S01]  /*0690*/  FFMA.FTZ R23, R18, -R21.reuse, 0.14084610342979431152 ;  /* 0x3e1039f612177423 */ /* 0x080fe20000010815 */
[----:B------:R-:W-:Y:S01]  /*06a0*/  FFMA.FTZ R21, R16, -R21, 0.14084610342979431152 ;  /* 0x3e1039f610157423 */ /* 0x000fe20000010815 */
[C---:B------:R-:W-:Y:S01]  /*06b0*/  FFMA.FTZ R20, R19.reuse, R20, -0.24999669194221496582 ;  /* 0xbe7fff2213147423 */ /* 0x040fe20000010014 */
[----:B------:R-:W-:Y:S01]  /*06c0*/  FFMA.FTZ R25, R2, R25, -0.24999669194221496582 ;  /* 0xbe7fff2202197423 */ /* 0x000fe20000010019 */
[----:B------:R-:W-:Y:S01]  /*06d0*/  FFMA.FTZ R23, R18, R23, -0.12148627638816833496 ;  /* 0xbdf8cdcc12177423 */ /* 0x000fe20000010017 */
[----:B------:R-:W-:Y:S01]  /*06e0*/  FFMA.FTZ R21, R16, R21, -0.12148627638816833496 ;  /* 0xbdf8cdcc10157423 */ /* 0x000fe20000010015 */
[C---:B------:R-:W-:Y:S01]  /*06f0*/  FFMA.FTZ R20, R19.reuse, R20, 0.33333182334899902344 ;  /* 0x3eaaaa7813147423 */ /* 0x040fe20000010014 */
[----:B------:R-:W-:Y:S01]  /*0700*/  FFMA.FTZ R25, R2, R25, 0.33333182334899902344 ;  /* 0x3eaaaa7802197423 */ /* 0x000fe20000010019 */
[----:B------:R-:W-:Y:S01]  /*0710*/  FFMA.FTZ R23, R18, R23, 0.13980610668659210205 ;  /* 0x3e0f295512177423 */ /* 0x000fe20000010017 */
[----:B------:R-:W-:Y:S01]  /*0720*/  FFMA.FTZ R21, R16, R21, 0.13980610668659210205 ;  /* 0x3e0f295510157423 */ /* 0x000fe20000010015 */
[C---:B------:R-:W-:Y:S01]  /*0730*/  FFMA.FTZ R20, R19.reuse, R20, -0.5 ;  /* 0xbf00000013147423 */ /* 0x040fe20000010014 */
[----:B------:R-:W-:Y:S01]  /*0740*/  FFMA.FTZ R25, R2, R25, -0.5 ;  /* 0xbf00000002197423 */ /* 0x000fe20000010019 */
[----:B------:R-:W-:Y:S01]  /*0750*/  FFMA.FTZ R23, R18, R23, -0.16684235632419586182 ;  /* 0xbe2ad8b912177423 */ /* 0x000fe20000010017 */
[----:B------:R-:W-:Y:S01]  /*0760*/  FFMA.FTZ R21, R16, R21, -0.16684235632419586182 ;  /* 0xbe2ad8b910157423 */ /* 0x000fe20000010015 */
[C---:B------:R-:W-:Y:S01]  /*0770*/  FMUL R20, R19.reuse, R20 ;  /* 0x0000001413147220 */ /* 0x040fe20000400000 */
[----:B------:R-:W-:Y:S01]  /*0780*/  FMUL R25, R2, R25 ;  /* 0x0000001902197220 */ /* 0x000fe20000400000 */
[----:B------:R-:W-:Y:S01]  /*0790*/  FFMA.FTZ R23, R18, R23, 0.20012299716472625732 ;  /* 0x3e4ced0b12177423 */ /* 0x000fe20000010017 */
[----:B------:R-:W-:Y:S01]  /*07a0*/  FFMA.FTZ R21, R16, R21, 0.20012299716472625732 ;  /* 0x3e4ced0b10157423 */ /* 0x000fe20000010015 */
[----:B------:R-:W-:Y:S01]  /*07b0*/  FFMA.FTZ R19, R19, R20, R19 ;  /* 0x0000001413137223 */ /* 0x000fe20000010013 */
[----:B------:R-:W-:Y:S01]  /*07c0*/  FFMA.FTZ R20, R2, R25, R2 ;  /* 0x0000001902147223 */ /* 0x000fe20000010002 */
[----:B------:R-:W-:Y:S01]  /*07d0*/  I2FP.F32.S32 R2, R17 ;  /* 0x0000001100027245 */ /* 0x000fe20000201400 */
[----:B------:R-:W-:Y:S01]  /*07e0*/  FFMA.FTZ R21, R16, R21, -0.24999669194221496582 ;  /* 0xbe7fff2210157423 */ /* 0x000fe20000010015 */
[----:B------:R-:W-:Y:S01]  /*07f0*/  @P2 MOV R17, 0x7f800000 ;  /* 0x7f80000000112802 */ /* 0x000fe20000000f00 */
[----:B------:R-:W-:Y:S01]  /*0800*/  @!P1 FMUL R13, R13, 0.5 ;  /* 0x3f0000000d0d9820 */ /* 0x000fe20000400000 */
[----:B------:R-:W-:Y:S01]  /*0810*/  FFMA.FTZ R23, R18, R23, -0.24999669194221496582 ;  /* 0xbe7fff2212177423 */ /* 0x000fe20000010017 */
[----:B------:R-:W-:Y:S01]  /*0820*/  FFMA.FTZ R21, R16, R21, 0.33333182334899902344 ;  /* 0x3eaaaa7810157423 */ /* 0x000fe20000010015 */
[----:B------:R-:W-:Y:S01]  /*0830*/  FFMA.FTZ R25, R2, 1.1920928955078125e-07, RZ ;  /* 0x3400000002197823 */ /* 0x000fe200000100ff */
[----:B------:R-:W-:Y:S01]  /*0840*/  FFMA.FTZ R19, R0, 0.69314718246459960938, R19 ;  /* 0x3f31721800137823 */ /* 0x000fe20000010013 */
[----:B------:R-:W-:Y:S01]  /*0850*/  FFMA.FTZ R23, R18, R23, 0.33333182334899902344 ;  /* 0x3eaaaa7812177423 */ /* 0x000fe20000010017 */
[----:B------:R-:W-:Y:S01]  /*0860*/  FFMA.FTZ R21, R16, R21, -0.5 ;  /* 0xbf00000010157423 */ /* 0x000fe20000010015 */
[----:B------:R-:W-:Y:S01]  /*0870*/  FFMA.FTZ R20, R25, 0.69314718246459960938, R20 ;  /* 0x3f31721819147823 */ /* 0x000fe20000010014 */
[----:B------:R-:W-:Y:S01]  /*0880*/  @P2 FFMA.FTZ R20, R10, R17, +INF ;  /* 0x7f8000000a142423 */ /* 0x000fe20000010011 */
[----:B------:R-:W-:Y:S01]  /*0890*/  ISETP.GE.U32.AND P2, PT, R11, 0x7f800000, PT ;  /* 0x7f8000000b00780c */ /* 0x000fe20003f46070 */
[----:B------:R-:W-:Y:S01]  /*08a0*/  FMUL R21, R16, R21 ;  /* 0x0000001510157220 */ /* 0x000fe20000400000 */
[----:B------:R-:W1:Y:S01]  /*08b0*/  MUFU.EX2 R13, R13 ;  /* 0x0000000d000d7308 */ /* 0x000e620000000800 */
[----:B------:R-:W-:Y:S01]  /*08c0*/  ISETP.GE.U32.AND P6, PT, R12, 0x7f800000, PT ;  /* 0x7f8000000c00780c */ /* 0x000fe20003fc6070 */
[----:B------:R-:W-:Y:S01]  /*08d0*/  FFMA.FTZ R23, R18, R23, -0.5 ;  /* 0xbf00000012177423 */ /* 0x000fe20000010017 */
[----:B------:R-:W-:Y:S01]  /*08e0*/  FFMA.FTZ R21, R16, R21, R16 ;  /* 0x0000001510157223 */ /* 0x000fe20000010010 */
[----:B------:R-:W-:-:S02]  /*08f0*/  @P4 MOV R16, 0x7f800000 ;  /* 0x7f80000000104802 */ /* 0x000fc40000000f00 */
[----:B------:R-:W-:Y:S01]  /*0900*/  I2FP.F32.S32 R0, R14 ;  /* 0x0000000e00007245 */ /* 0x000fe20000201400 */
[C---:B------:R-:W-:Y:S01]  /*0910*/  FMUL R23, R18.reuse, R23 ;  /* 0x0000001712177220 */ /* 0x040fe20000400000 */
[----:B------:R-:W-:Y:S01]  /*0920*/  I2FP.F32.S32 R2, R15 ;  /* 0x0000000f00027245 */ /* 0x000fe20000201400 */
[C---:B------:R-:W-:Y:S01]  /*0930*/  @P4 FFMA.FTZ R19, R9.reuse, R16, +INF ;  /* 0x7f80000009134423 */ /* 0x040fe20000010010 */
[----:B------:R-:W-:Y:S01]  /*0940*/  FSETP.NEU.AND P4, PT, R9, RZ, PT ;  /* 0x000000ff0900720b */ /* 0x000fe20003f8d000 */
[----:B------:R-:W-:Y:S01]  /*0950*/  FFMA.FTZ R23, R18, R23, R18 ;  /* 0x0000001712177223 */ /* 0x000fe20000010012 */
[----:B------:R-:W-:Y:S01]  /*0960*/  FFMA.FTZ R0, R0, 1.1920928955078125e-07, RZ ;  /* 0x3400000000007823 */ /* 0x000fe200000100ff */
[----:B------:R-:W-:Y:S01]  /*0970*/  @P2 MOV R14, 0x7f800000 ;  /* 0x7f800000000e2802 */ /* 0x000fe20000000f00 */
[----:B------:R-:W-:Y:S01]  /*0980*/  FFMA.FTZ R2, R2, 1.1920928955078125e-07, RZ ;  /* 0x3400000002027823 */ /* 0x000fe200000100ff */
[----:B------:R-:W-:Y:S01]  /*0990*/  @!P3 FSEL R6, R19, -INF , P4 ;  /* 0xff8000001306b808 */ /* 0x000fe20002000000 */
[----:B------:R-:W-:Y:S01]  /*09a0*/  FFMA.FTZ R0, R0, 0.69314718246459960938, R23 ;  /* 0x3f31721800007823 */ /* 0x000fe20000010017 */
[----:B------:R-:W-:Y:S01]  /*09b0*/  FSETP.GT.AND P4, PT, R4, 20, PT ;  /* 0x41a000000400780b */ /* 0x000fe20003f84000 */
[----:B------:R-:W-:Y:S01]  /*09c0*/  @P2 FFMA.FTZ R0, R11, R14, +INF ;  /* 0x7f8000000b002423 */ /* 0x000fe2000001000e */
[----:B------:R-:W-:Y:S01]  /*09d0*/  FSETP.GT.AND P3, PT, R5, 20, PT ;  /* 0x41a000000500780b */ /* 0x000fe20003f64000 */
[----:B-1----:R-:W-:Y:S01]  /*09e0*/  @!P1 FMUL R13, R13, R13 ;  /* 0x0000000d0d0d9220 */ /* 0x002fe20000400000 */
[----:B------:R-:W-:Y:S01]  /*09f0*/  @P6 MOV R9, 0x7f800000 ;  /* 0x7f80000000096802 */ /* 0x000fe20000000f00 */
[----:B------:R-:W-:Y:S01]  /*0a00*/  FFMA.FTZ R2, R2, 0.69314718246459960938, R21 ;  /* 0x3f31721802027823 */ /* 0x000fe20000010015 */
[----:B------:R-:W-:Y:S01]  /*0a10*/  FSETP.NEU.AND P1, PT, R11, RZ, PT ;  /* 0x000000ff0b00720b */ /* 0x000fe20003f2d000 */
[----:B------:R-:W-:Y:S01]  /*0a20*/  FADD R13, RZ, -R13 ;  /* 0x8000000dff0d7221 */ /* 0x000fe20000000000 */
[C---:B------:R-:W-:Y:S01]  /*0a30*/  FSETP.NEU.AND P2, PT, R12.reuse, RZ, PT ;  /* 0x000000ff0c00720b */ /* 0x040fe20003f4d000 */
[----:B------:R-:W-:Y:S01]  /*0a40*/  @P6 FFMA.FTZ R2, R12, R9, +INF ;  /* 0x7f8000000c026423 */ /* 0x000fe20000010009 */
[----:B------:R-:W-:Y:S01]  /*0a50*/  FSETP.NEU.AND P6, PT, R10, RZ, PT ;  /* 0x000000ff0a00720b */ /* 0x000fe20003fcd000 */
[----:B------:R-:W-:-:S02]  /*0a60*/  FMUL R6, R13, R6 ;  /* 0x000000060d067220 */ /* 0x000fc40000400000 */
[----:B------:R-:W-:Y:S02]  /*0a70*/  @!P4 FSEL R4, R0, -INF , P1 ;  /* 0xff8000000004c808 */ /* 0x000fe40000800000 */
[----:B------:R-:W-:Y:S02]  /*0a80*/  IADD3 R8, P1, R8, UR5, RZ ;  /* 0x0000000508087c10 */ /* 0x000fe4000ff3e0ff */
[----:B------:R-:W-:Y:S01]  /*0a90*/  @!P3 FSEL R5, R2, -INF , P2 ;  /* 0xff8000000205b808 */ /* 0x000fe20001000000 */
[----:B------:R-:W-:Y:S01]  /*0aa0*/  FMUL R4, R13, R4 ;  /* 0x000000040d047220 */ /* 0x000fe20000400000 */
[----:B------:R-:W-:Y:S02]  /*0ab0*/  @!P5 FSEL R7, R20, -INF , P6 ;  /* 0xff8000001407d808 */ /* 0x000fe40003000000 */
[----:B------:R-:W-:Y:S01]  /*0ac0*/  IADD3.X R9, R3, UR4, RZ, P1, !PT ;  /* 0x0000000403097c10 */ /* 0x000fe20008ffe4ff */
[C---:B------:R-:W-:Y:S02]  /*0ad0*/  FMUL R5, R13.reuse, R5 ;  /* 0x000000050d057220 */ /* 0x040fe40000400000 */
[----:B------:R-:W-:Y:S01]  /*0ae0*/  FMUL R7, R13, R7 ;  /* 0x000000070d077220 */ /* 0x000fe20000400000 */
[----:B0-----:R-:W-:Y:S06]  /*0af0*/  @!P0 EXIT ;  /* 0x000000000000894d */ /* 0x001fec0003800000 */
[----:B------:R-:W-:Y:S01]  /*0b00*/  STG.E.128 desc[UR8][R8.64], R4 ;  /* 0x0000000408007986 */ /* 0x000fe2000c101d08 */
[----:B------:R-:W-:Y:S05]  /*0b10*/  EXIT ;  /* 0x000000000000794d */ /* 0x000fea0003800000 */
.L_x_0:
[----:B------:R-:W-:-:S00]  /*0b20*/  BRA `(.L_x_0) ;  /* 0xfffffffc00fc7947 */ /* 0x000fc0000383ffff */
[----:B------:R-:W-:-:S00]  /*0b30*/  NOP ;  /* 0x0000000000007918 */ /* 0x000fc00000000000 */
        /* <DEDUP_REMOVED lines=12> */
.L_x_1:


//--------------------- .nv.global.init           --------------------------
	.section	.nv.global.init,"aw",@progbits
.nv.global.init:
	.type		_$_str,@object
	.size		_$_str,(.L_0 - _$_str)
_$_str:
        /*0000*/ 	.byte	0x5f, 0x5f, 0x43, 0x55, 0x44, 0x41, 0x5f, 0x46, 0x54, 0x5a, 0x00
.L_0:


//--------------------- .nv.shared.reserved.0     --------------------------
	.section	.nv.shared.reserved.0,"aw",@nobits
	.weak		__nv_reservedSMEM_offset_0_alias
	.size		__nv_reservedSMEM_offset_0_alias, 0, 0
	.other		__nv_reservedSMEM_offset_0_alias,@"STO_CUDA_RESERVED_SHARED STV_DEFAULT"
__nv_reservedSMEM_offset_0_alias:
	.zero		0


//--------------------- .nv.constant0.kda_gate_fwd_kernel --------------------------
	.section	.nv.constant0.kda_gate_fwd_kernel,"a",@progbits
	.sectionflags	@""
	.align	4
.nv.constant0.kda_gate_fwd_kernel:
	.zero		576


//--------------------- SYMBOLS --------------------------

	.type		.nv.reservedSmem.offset0,@object
	.size		.nv.reservedSmem.offset0,0x4
